//
// Generated by NVIDIA NVVM Compiler
//
// Compiler Build ID: CL-36424714
// Cuda compilation tools, release 13.0, V13.0.88
// Based on NVVM 20.0.0
//

.version 9.0
.target sm_100
.address_size 64

	// .globl	elementwise_add

.visible .entry elementwise_add(
	.param .u64 .ptr .align 1 elementwise_add_param_0,
	.param .u64 .ptr .align 1 elementwise_add_param_1,
	.param .u64 .ptr .align 1 elementwise_add_param_2,
	.param .u32 elementwise_add_param_3
)
{
	.reg .pred 	%p<2>;
	.reg .b32 	%r<6>;
	.reg .b32 	%f<4>;
	.reg .b64 	%rd<11>;

	ld.param.u64 	%rd1, [elementwise_add_param_0];
	ld.param.u64 	%rd2, [elementwise_add_param_1];
	ld.param.u64 	%rd3, [elementwise_add_param_2];
	ld.param.u32 	%r2, [elementwise_add_param_3];
	mov.u32 	%r3, %ctaid.x;
	mov.u32 	%r4, %ntid.x;
	mov.u32 	%r5, %tid.x;
	mad.lo.s32 	%r1, %r3, %r4, %r5;
	setp.ge.s32 	%p1, %r1, %r2;
	@%p1 bra 	$L__BB0_2;
	cvta.to.global.u64 	%rd4, %rd1;
	cvta.to.global.u64 	%rd5, %rd2;
	cvta.to.global.u64 	%rd6, %rd3;
	mul.wide.s32 	%rd7, %r1, 4;
	add.s64 	%rd8, %rd4, %rd7;
	ld.global.f32 	%f1, [%rd8];
	add.s64 	%rd9, %rd5, %rd7;
	ld.global.f32 	%f2, [%rd9];
	add.f32 	%f3, %f1, %f2;
	add.s64 	%rd10, %rd6, %rd7;
	st.global.f32 	[%rd10], %f3;
$L__BB0_2:
	ret;

}
	// .globl	add_scalar
.visible .entry add_scalar(
	.param .u64 .ptr .align 1 add_scalar_param_0,
	.param .f32 add_scalar_param_1,
	.param .u64 .ptr .align 1 add_scalar_param_2,
	.param .u32 add_scalar_param_3
)
{
	.reg .pred 	%p<2>;
	.reg .b32 	%r<6>;
	.reg .b32 	%f<4>;
	.reg .b64 	%rd<8>;

	ld.param.u64 	%rd1, [add_scalar_param_0];
	ld.param.f32 	%f1, [add_scalar_param_1];
	ld.param.u64 	%rd2, [add_scalar_param_2];
	ld.param.u32 	%r2, [add_scalar_param_3];
	mov.u32 	%r3, %ctaid.x;
	mov.u32 	%r4, %ntid.x;
	mov.u32 	%r5, %tid.x;
	mad.lo.s32 	%r1, %r3, %r4, %r5;
	setp.ge.s32 	%p1, %r1, %r2;
	@%p1 bra 	$L__BB1_2;
	cvta.to.global.u64 	%rd3, %rd1;
	cvta.to.global.u64 	%rd4, %rd2;
	mul.wide.s32 	%rd5, %r1, 4;
	add.s64 	%rd6, %rd3, %rd5;
	ld.global.f32 	%f2, [%rd6];
	add.f32 	%f3, %f1, %f2;
	add.s64 	%rd7, %rd4, %rd5;
	st.global.f32 	[%rd7], %f3;
$L__BB1_2:
	ret;

}
	// .globl	add_backward
.visible .entry add_backward(
	.param .u64 .ptr .align 1 add_backward_param_0,
	.param .u64 .ptr .align 1 add_backward_param_1,
	.param .u64 .ptr .align 1 add_backward_param_2,
	.param .u32 add_backward_param_3
)
{
	.reg .pred 	%p<2>;
	.reg .b32 	%r<6>;
	.reg .b32 	%f<2>;
	.reg .b64 	%rd<11>;

	ld.param.u64 	%rd1, [add_backward_param_0];
	ld.param.u64 	%rd2, [add_backward_param_1];
	ld.param.u64 	%rd3, [add_backward_param_2];
	ld.param.u32 	%r2, [add_backward_param_3];
	mov.u32 	%r3, %ctaid.x;
	mov.u32 	%r4, %ntid.x;
	mov.u32 	%r5, %tid.x;
	mad.lo.s32 	%r1, %r3, %r4, %r5;
	setp.ge.s32 	%p1, %r1, %r2;
	@%p1 bra 	$L__BB2_2;
	cvta.to.global.u64 	%rd4, %rd1;
	cvta.to.global.u64 	%rd5, %rd2;
	cvta.to.global.u64 	%rd6, %rd3;
	mul.wide.s32 	%rd7, %r1, 4;
	add.s64 	%rd8, %rd4, %rd7;
	ld.global.f32 	%f1, [%rd8];
	add.s64 	%rd9, %rd5, %rd7;
	st.global.f32 	[%rd9], %f1;
	add.s64 	%rd10, %rd6, %rd7;
	st.global.f32 	[%rd10], %f1;
$L__BB2_2:
	ret;

}


// ===== COMPILED SASS (sm_100) =====

	.target	sm_100

	.elftype	@"ET_EXEC"


//--------------------- .note.nv.tkinfo           --------------------------
	.section	.note.nv.tkinfo,"",@"SHT_NOTE"
	.sectionflags	@"SHF_NOTE_NV_TKINFO"
	.tkinfo
        /*0018*/ 	.word	0x00000002
        /*0030*/ 	.string	""
        /*0030*/ 	.string	"ptxas"
        /*0030*/ 	.string	"Cuda compilation tools, release 13.0, V13.0.88"
        /*0030*/ 	.string	"Build cuda_13.0.r13.0/compiler.36424714_0"
        /*0030*/ 	.string	"-arch sm_100 -m 64 "



//--------------------- .note.nv.cuinfo           --------------------------
	.section	.note.nv.cuinfo,"",@"SHT_NOTE"
	.sectionflags	@"SHF_NOTE_NV_CUINFO"
        /*0018*/ 	.short	0x0002
        /*001a*/ 	.short	0x0064
        /*001c*/ 	.short	0x0082
	.zero		2


//--------------------- .nv.info                  --------------------------
	.section	.nv.info,"",@"SHT_CUDA_INFO"
	.align	4


	//----- nvinfo : EIATTR_REGCOUNT
	.align		4
        /*0000*/ 	.byte	0x04, 0x2f
        /*0002*/ 	.short	(.L_1 - .L_0)
	.align		4
.L_0:
        /*0004*/ 	.word	index@(elementwise_add)
        /*0008*/ 	.word	0x0000000c


	//----- nvinfo : EIATTR_FRAME_SIZE
	.align		4
.L_1:
        /*000c*/ 	.byte	0x04, 0x11
        /*000e*/ 	.short	(.L_3 - .L_2)
	.align		4
.L_2:
        /*0010*/ 	.word	index@(elementwise_add)
        /*0014*/ 	.word	0x00000000


	//----- nvinfo : EIATTR_REGCOUNT
	.align		4
.L_3:
        /*0018*/ 	.byte	0x04, 0x2f
        /*001a*/ 	.short	(.L_5 - .L_4)
	.align		4
.L_4:
        /*001c*/ 	.word	index@(add_scalar)
        /*0020*/ 	.word	0x0000000a


	//----- nvinfo : EIATTR_FRAME_SIZE
	.align		4
.L_5:
        /*0024*/ 	.byte	0x04, 0x11
        /*0026*/ 	.short	(.L_7 - .L_6)
	.align		4
.L_6:
        /*0028*/ 	.word	index@(add_scalar)
        /*002c*/ 	.word	0x00000000


	//----- nvinfo : EIATTR_REGCOUNT
	.align		4
.L_7:
        /*0030*/ 	.byte	0x04, 0x2f
        /*0032*/ 	.short	(.L_9 - .L_8)
	.align		4
.L_8:
        /*0034*/ 	.word	index@(add_backward)
        /*0038*/ 	.word	0x0000000c


	//----- nvinfo : EIATTR_FRAME_SIZE
	.align		4
.L_9:
        /*003c*/ 	.byte	0x04, 0x11
        /*003e*/ 	.short	(.L_11 - .L_10)
	.align		4
.L_10:
        /*0040*/ 	.word	index@(add_backward)
        /*0044*/ 	.word	0x00000000


	//----- nvinfo : EIATTR_MIN_STACK_SIZE
	.align		4
.L_11:
        /*0048*/ 	.byte	0x04, 0x12
        /*004a*/ 	.short	(.L_13 - .L_12)
	.align		4
.L_12:
        /*004c*/ 	.word	index@(add_backward)
        /*0050*/ 	.word	0x00000000


	//----- nvinfo : EIATTR_MIN_STACK_SIZE
	.align		4
.L_13:
        /*0054*/ 	.byte	0x04, 0x12
        /*0056*/ 	.short	(.L_15 - .L_14)
	.align		4
.L_14:
        /*0058*/ 	.word	index@(add_scalar)
        /*005c*/ 	.word	0x00000000


	//----- nvinfo : EIATTR_MIN_STACK_SIZE
	.align		4
.L_15:
        /*0060*/ 	.byte	0x04, 0x12
        /*0062*/ 	.short	(.L_17 - .L_16)
	.align		4
.L_16:
        /*0064*/ 	.word	index@(elementwise_add)
        /*0068*/ 	.word	0x00000000
.L_17:


//--------------------- .nv.compat                --------------------------
	.section	.nv.compat,"",@"SHT_CUDA_COMPAT_INFO"
	.align	4
        /*0000*/ 	.byte	0x02, 0x09, 0x00, 0x00, 0x02, 0x02, 0x01, 0x00, 0x02, 0x05, 0x05, 0x00, 0x03, 0x07, 0x01, 0x01
        /*0010*/ 	.byte	0x02, 0x03, 0x00, 0x00, 0x02, 0x06, 0x01, 0x00, 0x04, 0x0b, 0x08, 0x00, 0x09, 0x00, 0x00, 0x00
        /*0020*/ 	.byte	0x00, 0x00, 0x00, 0x00


//--------------------- .nv.info.add_backward     --------------------------
	.section	.nv.info.add_backward,"",@"SHT_CUDA_INFO"
	.sectionflags	@""
	.align	4


	//----- nvinfo : EIATTR_CUDA_API_VERSION
	.align		4
        /*0000*/ 	.byte	0x04, 0x37
        /*0002*/ 	.short	(.L_19 - .L_18)
.L_18:
        /*0004*/ 	.word	0x00000082


	//----- nvinfo : EIATTR_KPARAM_INFO
	.align		4
.L_19:
        /*0008*/ 	.byte	0x04, 0x17
        /*000a*/ 	.short	(.L_21 - .L_20)
.L_20:
        /*000c*/ 	.word	0x00000000
        /*0010*/ 	.short	0x0003
        /*0012*/ 	.short	0x0018
        /*0014*/ 	.byte	0x00, 0xf0, 0x11, 0x00


	//----- nvinfo : EIATTR_KPARAM_INFO
	.align		4
.L_21:
        /*0018*/ 	.byte	0x04, 0x17
        /*001a*/ 	.short	(.L_23 - .L_22)
.L_22:
        /*001c*/ 	.word	0x00000000
        /*0020*/ 	.short	0x0002
        /*0022*/ 	.short	0x0010
        /*0024*/ 	.byte	0x00, 0xf5, 0x21, 0x00


	//----- nvinfo : EIATTR_KPARAM_INFO
	.align		4
.L_23:
        /*0028*/ 	.byte	0x04, 0x17
        /*002a*/ 	.short	(.L_25 - .L_24)
.L_24:
        /*002c*/ 	.word	0x00000000
        /*0030*/ 	.short	0x0001
        /*0032*/ 	.short	0x0008
        /*0034*/ 	.byte	0x00, 0xf5, 0x21, 0x00


	//----- nvinfo : EIATTR_KPARAM_INFO
	.align		4
.L_25:
        /*0038*/ 	.byte	0x04, 0x17
        /*003a*/ 	.short	(.L_27 - .L_26)
.L_26:
        /*003c*/ 	.word	0x00000000
        /*0040*/ 	.short	0x0000
        /*0042*/ 	.short	0x0000
        /*0044*/ 	.byte	0x00, 0xf5, 0x21, 0x00


	//----- nvinfo : EIATTR_SPARSE_MMA_MASK
	.align		4
.L_27:
        /*0048*/ 	.byte	0x03, 0x50
        /*004a*/ 	.short	0x0000


	//----- nvinfo : EIATTR_MAXREG_COUNT
	.align		4
        /*004c*/ 	.byte	0x03, 0x1b
        /*004e*/ 	.short	0x00ff


	//----- nvinfo : EIATTR_MERCURY_ISA_VERSION
	.align		4
        /*0050*/ 	.byte	0x03, 0x5f
        /*0052*/ 	.short	0x0101


	//----- nvinfo : EIATTR_VRC_CTA_INIT_COUNT
	.align		4
        /*0054*/ 	.byte	0x02, 0x4a
	.zero		1
	.zero		1


	//----- nvinfo : EIATTR_EXIT_INSTR_OFFSETS
	.align		4
        /*0058*/ 	.byte	0x04, 0x1c
        /*005a*/ 	.short	(.L_29 - .L_28)


	//   ....[0]....
.L_28:
        /*005c*/ 	.word	0x00000070


	//   ....[1]....
        /*0060*/ 	.word	0x00000120


	//----- nvinfo : EIATTR_CBANK_PARAM_SIZE
	.align		4
.L_29:
        /*0064*/ 	.byte	0x03, 0x19
        /*0066*/ 	.short	0x001c


	//----- nvinfo : EIATTR_PARAM_CBANK
	.align		4
        /*0068*/ 	.byte	0x04, 0x0a
        /*006a*/ 	.short	(.L_31 - .L_30)
	.align		4
.L_30:
        /*006c*/ 	.word	index@(.nv.constant0.add_backward)
        /*0070*/ 	.short	0x0380
        /*0072*/ 	.short	0x001c


	//----- nvinfo : EIATTR_SW_WAR
	.align		4
.L_31:
        /*0074*/ 	.byte	0x04, 0x36
        /*0076*/ 	.short	(.L_33 - .L_32)
.L_32:
        /*0078*/ 	.word	0x00000008
.L_33:


//--------------------- .nv.info.add_scalar       --------------------------
	.section	.nv.info.add_scalar,"",@"SHT_CUDA_INFO"
	.sectionflags	@""
	.align	4


	//----- nvinfo : EIATTR_CUDA_API_VERSION
	.align		4
        /*0000*/ 	.byte	0x04, 0x37
        /*0002*/ 	.short	(.L_35 - .L_34)
.L_34:
        /*0004*/ 	.word	0x00000082


	//----- nvinfo : EIATTR_KPARAM_INFO
	.align		4
.L_35:
        /*0008*/ 	.byte	0x04, 0x17
        /*000a*/ 	.short	(.L_37 - .L_36)
.L_36:
        /*000c*/ 	.word	0x00000000
        /*0010*/ 	.short	0x0003
        /*0012*/ 	.short	0x0018
        /*0014*/ 	.byte	0x00, 0xf0, 0x11, 0x00


	//----- nvinfo : EIATTR_KPARAM_INFO
	.align		4
.L_37:
        /*0018*/ 	.byte	0x04, 0x17
        /*001a*/ 	.short	(.L_39 - .L_38)
.L_38:
        /*001c*/ 	.word	0x00000000
        /*0020*/ 	.short	0x0002
        /*0022*/ 	.short	0x0010
        /*0024*/ 	.byte	0x00, 0xf5, 0x21, 0x00


	//----- nvinfo : EIATTR_KPARAM_INFO
	.align		4
.L_39:
        /*0028*/ 	.byte	0x04, 0x17
        /*002a*/ 	.short	(.L_41 - .L_40)
.L_40:
        /*002c*/ 	.word	0x00000000
        /*0030*/ 	.short	0x0001
        /*0032*/ 	.short	0x0008
        /*0034*/ 	.byte	0x00, 0xf0, 0x11, 0x00


	//----- nvinfo : EIATTR_KPARAM_INFO
	.align		4
.L_41:
        /*0038*/ 	.byte	0x04, 0x17
        /*003a*/ 	.short	(.L_43 - .L_42)
.L_42:
        /*003c*/ 	.word	0x00000000
        /*0040*/ 	.short	0x0000
        /*0042*/ 	.short	0x0000
        /*0044*/ 	.byte	0x00, 0xf5, 0x21, 0x00


	//----- nvinfo : EIATTR_SPARSE_MMA_MASK
	.align		4
.L_43:
        /*0048*/ 	.byte	0x03, 0x50
        /*004a*/ 	.short	0x0000


	//----- nvinfo : EIATTR_MAXREG_COUNT
	.align		4
        /*004c*/ 	.byte	0x03, 0x1b
        /*004e*/ 	.short	0x00ff


	//----- nvinfo : EIATTR_MERCURY_ISA_VERSION
	.align		4
        /*0050*/ 	.byte	0x03, 0x5f
        /*0052*/ 	.short	0x0101


	//----- nvinfo : EIATTR_VRC_CTA_INIT_COUNT
	.align		4
        /*0054*/ 	.byte	0x02, 0x4a
	.zero		1
	.zero		1


	//----- nvinfo : EIATTR_EXIT_INSTR_OFFSETS
	.align		4
        /*0058*/ 	.byte	0x04, 0x1c
        /*005a*/ 	.short	(.L_45 - .L_44)


	//   ....[0]....
.L_44:
        /*005c*/ 	.word	0x00000070


	//   ....[1]....
        /*0060*/ 	.word	0x00000110


	//----- nvinfo : EIATTR_CBANK_PARAM_SIZE
	.align		4
.L_45:
        /*0064*/ 	.byte	0x03, 0x19
        /*0066*/ 	.short	0x001c


	//----- nvinfo : EIATTR_PARAM_CBANK
	.align		4
        /*0068*/ 	.byte	0x04, 0x0a
        /*006a*/ 	.short	(.L_47 - .L_46)
	.align		4
.L_46:
        /*006c*/ 	.word	index@(.nv.constant0.add_scalar)
        /*0070*/ 	.short	0x0380
        /*0072*/ 	.short	0x001c


	//----- nvinfo : EIATTR_SW_WAR
	.align		4
.L_47:
        /*0074*/ 	.byte	0x04, 0x36
        /*0076*/ 	.short	(.L_49 - .L_48)
.L_48:
        /*0078*/ 	.word	0x00000008
.L_49:


//--------------------- .nv.info.elementwise_add  --------------------------
	.section	.nv.info.elementwise_add,"",@"SHT_CUDA_INFO"
	.sectionflags	@""
	.align	4


	//----- nvinfo : EIATTR_CUDA_API_VERSION
	.align		4
        /*0000*/ 	.byte	0x04, 0x37
        /*0002*/ 	.short	(.L_51 - .L_50)
.L_50:
        /*0004*/ 	.word	0x00000082


	//----- nvinfo : EIATTR_KPARAM_INFO
	.align		4
.L_51:
        /*0008*/ 	.byte	0x04, 0x17
        /*000a*/ 	.short	(.L_53 - .L_52)
.L_52:
        /*000c*/ 	.word	0x00000000
        /*0010*/ 	.short	0x0003
        /*0012*/ 	.short	0x0018
        /*0014*/ 	.byte	0x00, 0xf0, 0x11, 0x00


	//----- nvinfo : EIATTR_KPARAM_INFO
	.align		4
.L_53:
        /*0018*/ 	.byte	0x04, 0x17
        /*001a*/ 	.short	(.L_55 - .L_54)
.L_54:
        /*001c*/ 	.word	0x00000000
        /*0020*/ 	.short	0x0002
        /*0022*/ 	.short	0x0010
        /*0024*/ 	.byte	0x00, 0xf5, 0x21, 0x00


	//----- nvinfo : EIATTR_KPARAM_INFO
	.align		4
.L_55:
        /*0028*/ 	.byte	0x04, 0x17
        /*002a*/ 	.short	(.L_57 - .L_56)
.L_56:
        /*002c*/ 	.word	0x00000000
        /*0030*/ 	.short	0x0001
        /*0032*/ 	.short	0x0008
        /*0034*/ 	.byte	0x00, 0xf5, 0x21, 0x00


	//----- nvinfo : EIATTR_KPARAM_INFO
	.align		4
.L_57:
        /*0038*/ 	.byte	0x04, 0x17
        /*003a*/ 	.short	(.L_59 - .L_58)
.L_58:
        /*003c*/ 	.word	0x00000000
        /*0040*/ 	.short	0x0000
        /*0042*/ 	.short	0x0000
        /*0044*/ 	.byte	0x00, 0xf5, 0x21, 0x00


	//----- nvinfo : EIATTR_SPARSE_MMA_MASK
	.align		4
.L_59:
        /*0048*/ 	.byte	0x03, 0x50
        /*004a*/ 	.short	0x0000


	//----- nvinfo : EIATTR_MAXREG_COUNT
	.align		4
        /*004c*/ 	.byte	0x03, 0x1b
        /*004e*/ 	.short	0x00ff


	//----- nvinfo : EIATTR_MERCURY_ISA_VERSION
	.align		4
        /*0050*/ 	.byte	0x03, 0x5f
        /*0052*/ 	.short	0x0101


	//----- nvinfo : EIATTR_VRC_CTA_INIT_COUNT
	.align		4
        /*0054*/ 	.byte	0x02, 0x4a
	.zero		1
	.zero		1


	//----- nvinfo : EIATTR_EXIT_INSTR_OFFSETS
	.align		4
        /*0058*/ 	.byte	0x04, 0x1c
        /*005a*/ 	.short	(.L_61 - .L_60)


	//   ....[0]....
.L_60:
        /*005c*/ 	.word	0x00000070


	//   ....[1]....
        /*0060*/ 	.word	0x00000130


	//----- nvinfo : EIATTR_CBANK_PARAM_SIZE
	.align		4
.L_61:
        /*0064*/ 	.byte	0x03, 0x19
        /*0066*/ 	.short	0x001c


	//----- nvinfo : EIATTR_PARAM_CBANK
	.align		4
        /*0068*/ 	.byte	0x04, 0x0a
        /*006a*/ 	.short	(.L_63 - .L_62)
	.align		4
.L_62:
        /*006c*/ 	.word	index@(.nv.constant0.elementwise_add)
        /*0070*/ 	.short	0x0380
        /*0072*/ 	.short	0x001c


	//----- nvinfo : EIATTR_SW_WAR
	.align		4
.L_63:
        /*0074*/ 	.byte	0x04, 0x36
        /*0076*/ 	.short	(.L_65 - .L_64)
.L_64:
        /*0078*/ 	.word	0x00000008
.L_65:


//--------------------- .nv.callgraph             --------------------------
	.section	.nv.callgraph,"",@"SHT_CUDA_CALLGRAPH"
	.align	4
	.sectionentsize	8
	.align		4
        /*0000*/ 	.word	0x00000000
	.align		4
        /*0004*/ 	.word	0xffffffff
	.align		4
        /*0008*/ 	.word	0x00000000
	.align		4
        /*000c*/ 	.word	0xfffffffe
	.align		4
        /*0010*/ 	.word	0x00000000
	.align		4
        /*0014*/ 	.word	0xfffffffd
	.align		4
        /*0018*/ 	.word	0x00000000
	.align		4
        /*001c*/ 	.word	0xfffffffc


//--------------------- .text.add_backward        --------------------------
	.section	.text.add_backward,"ax",@progbits
	.align	128
        .global         add_backward
        .type           add_backward,@function
        .size           add_backward,(.L_x_3 - add_backward)
        .other          add_backward,@"STO_CUDA_ENTRY STV_DEFAULT"
add_backward:
.text.add_backward:
[----:B------:R-:W-:Y:S01]  /*0000*/  LDC R1, c[0x0][0x37c] ;  /* 0x0000df00ff017b82 */ /* 0x000fe20000000800 */
[----:B------:R-:W0:Y:S07]  /*0010*/  S2R R0, SR_TID.X ;  /* 0x0000000000007919 */ /* 0x000e2e0000002100 */
[----:B------:R-:W0:Y:S01]  /*0020*/  S2UR UR4, SR_CTAID.X ;  /* 0x00000000000479c3 */ /* 0x000e220000002500 */
[----:B------:R-:W1:Y:S07]  /*0030*/  LDCU UR5, c[0x0][0x398] ;  /* 0x00007300ff0577ac */ /* 0x000e6e0008000800 */
[----:B------:R-:W0:Y:S02]  /*0040*/  LDC R9, c[0x0][0x360] ;  /* 0x0000d800ff097b82 */ /* 0x000e240000000800 */
[----:B0-----:R-:W-:-:S05]  /*0050*/  IMAD R9, R9, UR4, R0 ;  /* 0x0000000409097c24 */ /* 0x001fca000f8e0200 */
[----:B-1----:R-:W-:-:S13]  /*0060*/  ISETP.GE.AND P0, PT, R9, UR5, PT ;  /* 0x0000000509007c0c */ /* 0x002fda000bf06270 */
[----:B------:R-:W-:Y:S05]  /*0070*/  @P0 EXIT ;  /* 0x000000000000094d */ /* 0x000fea0003800000 */
[----:B------:R-:W0:Y:S01]  /*0080*/  LDC.64 R2, c[0x0][0x380] ;  /* 0x0000e000ff027b82 */ /* 0x000e220000000a00 */
[----:B------:R-:W1:Y:S07]  /*0090*/  LDCU.64 UR4, c[0x0][0x358] ;  /* 0x00006b00ff0477ac */ /* 0x000e6e0008000a00 */
[----:B------:R-:W2:Y:S08]  /*00a0*/  LDC.64 R4, c[0x0][0x388] ;  /* 0x0000e200ff047b82 */ /* 0x000eb00000000a00 */
[----:B------:R-:W3:Y:S01]  /*00b0*/  LDC.64 R6, c[0x0][0x390] ;  /* 0x0000e400ff067b82 */ /* 0x000ee20000000a00 */
[----:B0-----:R-:W-:-:S06]  /*00c0*/  IMAD.WIDE R2, R9, 0x4, R2 ;  /* 0x0000000409027825 */ /* 0x001fcc00078e0202 */
[----:B-1----:R-:W4:Y:S01]  /*00d0*/  LDG.E R3, desc[UR4][R2.64] ;  /* 0x0000000402037981 */ /* 0x002f22000c1e1900 */
[----:B--2---:R-:W-:-:S04]  /*00e0*/  IMAD.WIDE R4, R9, 0x4, R4 ;  /* 0x0000000409047825 */ /* 0x004fc800078e0204 */
[----:B---3--:R-:W-:Y:S01]  /*00f0*/  IMAD.WIDE R6, R9, 0x4, R6 ;  /* 0x0000000409067825 */ /* 0x008fe200078e0206 */
[----:B----4-:R-:W-:Y:S04]  /*0100*/  STG.E desc[UR4][R4.64], R3 ;  /* 0x0000000304007986 */ /* 0x010fe8000c101904 */
[----:B------:R-:W-:Y:S01]  /*0110*/  STG.E desc[UR4][R6.64], R3 ;  /* 0x0000000306007986 */ /* 0x000fe2000c101904 */
[----:B------:R-:W-:Y:S05]  /*0120*/  EXIT ;  /* 0x000000000000794d */ /* 0x000fea0003800000 */
.L_x_0:
[----:B------:R-:W-:-:S00]  /*0130*/  BRA `(.L_x_0) ;  /* 0xfffffffc00fc7947 */ /* 0x000fc0000383ffff */
[----:B------:R-:W-:-:S00]  /*0140*/  NOP ;  /* 0x0000000000007918 */ /* 0x000fc00000000000 */
        /* <DEDUP_REMOVED lines=11> */
.L_x_3:


//--------------------- .text.add_scalar          --------------------------
	.section	.text.add_scalar,"ax",@progbits
	.align	128
        .global         add_scalar
        .type           add_scalar,@function
        .size           add_scalar,(.L_x_4 - add_scalar)
        .other          add_scalar,@"STO_CUDA_ENTRY STV_DEFAULT"
add_scalar:
.text.add_scalar:
        /* <DEDUP_REMOVED lines=9> */
[----:B------:R-:W1:Y:S01]  /*0090*/  LDCU.64 UR4, c[0x0][0x358] ;  /* 0x00006b00ff0477ac */ /* 0x000e620008000a00 */
[----:B------:R-:W2:Y:S06]  /*00a0*/  LDCU UR6, c[0x0][0x388] ;  /* 0x00007100ff0677ac */ /* 0x000eac0008000800 */
[----:B------:R-:W3:Y:S01]  /*00b0*/  LDC.64 R4, c[0x0][0x390] ;  /* 0x0000e400ff047b82 */ /* 0x000ee20000000a00 */
[----:B0-----:R-:W-:-:S06]  /*00c0*/  IMAD.WIDE R2, R7, 0x4, R2 ;  /* 0x0000000407027825 */ /* 0x001fcc00078e0202 */
[----:B-1----:R-:W2:Y:S01]  /*00d0*/  LDG.E R2, desc[UR4][R2.64] ;  /* 0x0000000402027981 */ /* 0x002ea2000c1e1900 */
[----:B---3--:R-:W-:-:S04]  /*00e0*/  IMAD.WIDE R4, R7, 0x4, R4 ;  /* 0x0000000407047825 */ /* 0x008fc800078e0204 */
[----:B--2---:R-:W-:-:S05]  /*00f0*/  FADD R7, R2, UR6 ;  /* 0x0000000602077e21 */ /* 0x004fca0008000000 */
[----:B------:R-:W-:Y:S01]  /*0100*/  STG.E desc[UR4][R4.64], R7 ;  /* 0x0000000704007986 */ /* 0x000fe2000c101904 */
[----:B------:R-:W-:Y:S05]  /*0110*/  EXIT ;  /* 0x000000000000794d */ /* 0x000fea0003800000 */
.L_x_1:
        /* <DEDUP_REMOVED lines=14> */
.L_x_4:


//--------------------- .text.elementwise_add     --------------------------
	.section	.text.elementwise_add,"ax",@progbits
	.align	128
        .global         elementwise_add
        .type           elementwise_add,@function
        .size           elementwise_add,(.L_x_5 - elementwise_add)
        .other          elementwise_add,@"STO_CUDA_ENTRY STV_DEFAULT"
elementwise_add:
.text.elementwise_add:
        /* <DEDUP_REMOVED lines=14> */
[----:B--2---:R-:W-:-:S06]  /*00e0*/  IMAD.WIDE R4, R9, 0x4, R4 ;  /* 0x0000000409047825 */ /* 0x004fcc00078e0204 */
[----:B------:R-:W4:Y:S01]  /*00f0*/  LDG.E R5, desc[UR4][R4.64] ;  /* 0x0000000404057981 */ /* 0x000f22000c1e1900 */
[----:B---3--:R-:W-:-:S04]  /*0100*/  IMAD.WIDE R6, R9, 0x4, R6 ;  /* 0x0000000409067825 */ /* 0x008fc800078e0206 */
[----:B----4-:R-:W-:-:S05]  /*0110*/  FADD R9, R2, R5 ;  /* 0x0000000502097221 */ /* 0x010fca0000000000 */
[----:B------:R-:W-:Y:S01]  /*0120*/  STG.E desc[UR4][R6.64], R9 ;  /* 0x0000000906007986 */ /* 0x000fe2000c101904 */
[----:B------:R-:W-:Y:S05]  /*0130*/  EXIT ;  /* 0x000000000000794d */ /* 0x000fea0003800000 */
.L_x_2:
        /* <DEDUP_REMOVED lines=12> */
.L_x_5:


//--------------------- .nv.shared.reserved.0     --------------------------
	.section	.nv.shared.reserved.0,"aw",@nobits
	.weak		__nv_reservedSMEM_offset_0_alias
	.size		__nv_reservedSMEM_offset_0_alias, 0, 64
	.other		__nv_reservedSMEM_offset_0_alias,@"STO_CUDA_RESERVED_SHARED STV_DEFAULT"
__nv_reservedSMEM_offset_0_alias:
	.zero		0
	.zero		64


//--------------------- .nv.constant0.add_backward --------------------------
	.section	.nv.constant0.add_backward,"a",@progbits
	.sectionflags	@""
	.align	4
.nv.constant0.add_backward:
	.zero		924


//--------------------- .nv.constant0.add_scalar  --------------------------
	.section	.nv.constant0.add_scalar,"a",@progbits
	.sectionflags	@""
	.align	4
.nv.constant0.add_scalar:
	.zero		924


//--------------------- .nv.constant0.elementwise_add --------------------------
	.section	.nv.constant0.elementwise_add,"a",@progbits
	.sectionflags	@""
	.align	4
.nv.constant0.elementwise_add:
	.zero		924


//--------------------- SYMBOLS --------------------------

	.type		.nv.reservedSmem.offset0,@object
	.size		.nv.reservedSmem.offset0,0x4
